	.headerflags	@"EF_CUDA_TEXMODE_UNIFIED EF_CUDA_64BIT_ADDRESS EF_CUDA_ACCELERATORS EF_CUDA_SM90 EF_CUDA_VIRTUAL_SM(EF_CUDA_SM90)"
	.elftype	@"ET_EXEC"


//--------------------- .nv.info                  --------------------------
	.section	.nv.info,"",@"SHT_CUDA_INFO"
	.align	4


	//----- nvinfo : EIATTR_REGCOUNT
	.align		4
        /*0000*/ 	.byte	0x04, 0x2f
        /*0002*/ 	.short	(.L_3 - .L_2)
	.align		4
.L_2:
        /*0004*/ 	.word	index@(triton_poi_fused__native_batch_norm_legit_no_training_convolution_leaky_relu_4)
        /*0008*/ 	.word	0x00000018


	//----- nvinfo : EIATTR_MIN_STACK_SIZE
	.align		4
.L_3:
        /*000c*/ 	.byte	0x04, 0x12
        /*000e*/ 	.short	(.L_5 - .L_4)
	.align		4
.L_4:
        /*0010*/ 	.word	index@(triton_poi_fused__native_batch_norm_legit_no_training_convolution_leaky_relu_4)
        /*0014*/ 	.word	0x00000000


	//----- nvinfo : EIATTR_FRAME_SIZE
	.align		4
.L_5:
        /*0018*/ 	.byte	0x04, 0x11
        /*001a*/ 	.short	(.L_7 - .L_6)
	.align		4
.L_6:
        /*001c*/ 	.word	index@(triton_poi_fused__native_batch_norm_legit_no_training_convolution_leaky_relu_4)
        /*0020*/ 	.word	0x00000000


	//----- nvinfo : EIATTR_MIN_STACK_SIZE
	.align		4
.L_7:
        /*0024*/ 	.byte	0x04, 0x12
        /*0026*/ 	.short	(.L_9 - .L_8)
	.align		4
.L_8:
        /*0028*/ 	.word	index@(triton_poi_fused__native_batch_norm_legit_no_training_convolution_leaky_relu_4)
        /*002c*/ 	.word	0x00000000
.L_9:


//--------------------- .nv.info.triton_poi_fused__native_batch_norm_legit_no_training_convolution_leaky_relu_4 --------------------------
	.section	.nv.info.triton_poi_fused__native_batch_norm_legit_no_training_convolution_leaky_relu_4,"",@"SHT_CUDA_INFO"
	.sectionflags	@""
	.align	4


	//----- nvinfo : EIATTR_CUDA_API_VERSION
	.align		4
        /*0000*/ 	.byte	0x04, 0x37
        /*0002*/ 	.short	(.L_11 - .L_10)
.L_10:
        /*0004*/ 	.word	0x0000007c


	//----- nvinfo : EIATTR_KPARAM_INFO
	.align		4
.L_11:
        /*0008*/ 	.byte	0x04, 0x17
        /*000a*/ 	.short	(.L_13 - .L_12)
.L_12:
        /*000c*/ 	.word	0x00000000
        /*0010*/ 	.short	0x0007
        /*0012*/ 	.short	0x0038
        /*0014*/ 	.byte	0x00, 0xf0, 0x11, 0x00


	//----- nvinfo : EIATTR_KPARAM_INFO
	.align		4
.L_13:
        /*0018*/ 	.byte	0x04, 0x17
        /*001a*/ 	.short	(.L_15 - .L_14)
.L_14:
        /*001c*/ 	.word	0x00000000
        /*0020*/ 	.short	0x0006
        /*0022*/ 	.short	0x0030
        /*0024*/ 	.byte	0x00, 0xf4, 0x21, 0x00


	//----- nvinfo : EIATTR_KPARAM_INFO
	.align		4
.L_15:
        /*0028*/ 	.byte	0x04, 0x17
        /*002a*/ 	.short	(.L_17 - .L_16)
.L_16:
        /*002c*/ 	.word	0x00000000
        /*0030*/ 	.short	0x0005
        /*0032*/ 	.short	0x0028
        /*0034*/ 	.byte	0x00, 0xf4, 0x21, 0x00


	//----- nvinfo : EIATTR_KPARAM_INFO
	.align		4
.L_17:
        /*0038*/ 	.byte	0x04, 0x17
        /*003a*/ 	.short	(.L_19 - .L_18)
.L_18:
        /*003c*/ 	.word	0x00000000
        /*0040*/ 	.short	0x0004
        /*0042*/ 	.short	0x0020
        /*0044*/ 	.byte	0x00, 0xf4, 0x21, 0x00


	//----- nvinfo : EIATTR_KPARAM_INFO
	.align		4
.L_19:
        /*0048*/ 	.byte	0x04, 0x17
        /*004a*/ 	.short	(.L_21 - .L_20)
.L_20:
        /*004c*/ 	.word	0x00000000
        /*0050*/ 	.short	0x0003
        /*0052*/ 	.short	0x0018
        /*0054*/ 	.byte	0x00, 0xf4, 0x21, 0x00


	//----- nvinfo : EIATTR_KPARAM_INFO
	.align		4
.L_21:
        /*0058*/ 	.byte	0x04, 0x17
        /*005a*/ 	.short	(.L_23 - .L_22)
.L_22:
        /*005c*/ 	.word	0x00000000
        /*0060*/ 	.short	0x0002
        /*0062*/ 	.short	0x0010
        /*0064*/ 	.byte	0x00, 0xf4, 0x21, 0x00


	//----- nvinfo : EIATTR_KPARAM_INFO
	.align		4
.L_23:
        /*0068*/ 	.byte	0x04, 0x17
        /*006a*/ 	.short	(.L_25 - .L_24)
.L_24:
        /*006c*/ 	.word	0x00000000
        /*0070*/ 	.short	0x0001
        /*0072*/ 	.short	0x0008
        /*0074*/ 	.byte	0x00, 0xf4, 0x21, 0x00


	//----- nvinfo : EIATTR_KPARAM_INFO
	.align		4
.L_25:
        /*0078*/ 	.byte	0x04, 0x17
        /*007a*/ 	.short	(.L_27 - .L_26)
.L_26:
        /*007c*/ 	.word	0x00000000
        /*0080*/ 	.short	0x0000
        /*0082*/ 	.short	0x0000
        /*0084*/ 	.byte	0x00, 0xf4, 0x21, 0x00


	//----- nvinfo : EIATTR_SPARSE_MMA_MASK
	.align		4
.L_27:
        /*0088*/ 	.byte	0x03, 0x50
        /*008a*/ 	.short	0x0000


	//----- nvinfo : EIATTR_MAXREG_COUNT
	.align		4
        /*008c*/ 	.byte	0x03, 0x1b
        /*008e*/ 	.short	0x00ff


	//----- nvinfo : EIATTR_EXIT_INSTR_OFFSETS
	.align		4
        /*0090*/ 	.byte	0x04, 0x1c
        /*0092*/ 	.short	(.L_29 - .L_28)


	//   ....[0]....
.L_28:
        /*0094*/ 	.word	0x00000480


	//----- nvinfo : EIATTR_REQNTID
	.align		4
.L_29:
        /*0098*/ 	.byte	0x04, 0x10
        /*009a*/ 	.short	(.L_31 - .L_30)
.L_30:
        /*009c*/ 	.word	0x00000080
        /*00a0*/ 	.word	0x00000001
        /*00a4*/ 	.word	0x00000001


	//----- nvinfo : EIATTR_CBANK_PARAM_SIZE
	.align		4
.L_31:
        /*00a8*/ 	.byte	0x03, 0x19
        /*00aa*/ 	.short	0x003c


	//----- nvinfo : EIATTR_PARAM_CBANK
	.align		4
        /*00ac*/ 	.byte	0x04, 0x0a
        /*00ae*/ 	.short	(.L_33 - .L_32)
	.align		4
.L_32:
        /*00b0*/ 	.word	index@(.nv.constant0.triton_poi_fused__native_batch_norm_legit_no_training_convolution_leaky_relu_4)
        /*00b4*/ 	.short	0x0210
        /*00b6*/ 	.short	0x003c


	//----- nvinfo : EIATTR_SW_WAR
	.align		4
.L_33:
        /*00b8*/ 	.byte	0x04, 0x36
        /*00ba*/ 	.short	(.L_35 - .L_34)
.L_34:
        /*00bc*/ 	.word	0x00000008
.L_35:


//--------------------- .nv.callgraph             --------------------------
	.section	.nv.callgraph,"",@"SHT_CUDA_CALLGRAPH"
	.align	4
	.sectionentsize	8
	.align		4
        /*0000*/ 	.word	0x00000000
	.align		4
        /*0004*/ 	.word	0xffffffff
	.align		4
        /*0008*/ 	.word	0x00000000
	.align		4
        /*000c*/ 	.word	0xfffffffe
	.align		4
        /*0010*/ 	.word	0x00000000
	.align		4
        /*0014*/ 	.word	0xfffffffd
	.align		4
        /*0018*/ 	.word	0x00000000
	.align		4
        /*001c*/ 	.word	0xfffffffc


//--------------------- .nv.constant4             --------------------------
	.section	.nv.constant4,"a",@progbits
	.align	8
	.align		8
.nv.constant4:
        /*0000*/ 	.dword	_$_str
	.align		8
        /*0008*/ 	.dword	_$_str_$_2


//--------------------- .text.triton_poi_fused__native_batch_norm_legit_no_training_convolution_leaky_relu_4 --------------------------
	.section	.text.triton_poi_fused__native_batch_norm_legit_no_training_convolution_leaky_relu_4,"ax",@progbits
	.align	128
        .global         triton_poi_fused__native_batch_norm_legit_no_training_convolution_leaky_relu_4
        .type           triton_poi_fused__native_batch_norm_legit_no_training_convolution_leaky_relu_4,@function
        .size           triton_poi_fused__native_batch_norm_legit_no_training_convolution_leaky_relu_4,(.L_x_1 - triton_poi_fused__native_batch_norm_legit_no_training_convolution_leaky_relu_4)
        .other          triton_poi_fused__native_batch_norm_legit_no_training_convolution_leaky_relu_4,@"STO_CUDA_ENTRY STV_DEFAULT"
triton_poi_fused__native_batch_norm_legit_no_training_convolution_leaky_relu_4:
.text.triton_poi_fused__native_batch_norm_legit_no_training_convolution_leaky_relu_4:
[----:B------:R-:W-:Y:S01]  /*0000*/  LDC R1, c[0x0][0x28] ;  /* 0x00000a00ff017b82 */ /* 0x000fe20000000800 */
[----:B------:R-:W1:Y:S07]  /*0010*/  S2R R0, SR_TID.X ;  /* 0x0000000000007919 */ /* 0x000e6e0000002100 */
[----:B------:R-:W2:Y:S01]  /*0020*/  LDC.64 R20, c[0x0][0x230] ;  /* 0x00008c00ff147b82 */ /* 0x000ea20000000a00 */
[----:B------:R-:W-:Y:S01]  /*0030*/  ULDC.64 UR4, c[0x0][0x208] ;  /* 0x0000820000047ab9 */ /* 0x000fe20000000a00 */
[----:B------:R-:W3:Y:S06]  /*0040*/  S2R R5, SR_CTAID.X ;  /* 0x0000000000057919 */ /* 0x000eec0000002500 */
[----:B------:R-:W4:Y:S08]  /*0050*/  LDC.64 R16, c[0x0][0x220] ;  /* 0x00008800ff107b82 */ /* 0x000f300000000a00 */
[----:B------:R-:W5:Y:S08]  /*0060*/  LDC.64 R18, c[0x0][0x228] ;  /* 0x00008a00ff127b82 */ /* 0x000f700000000a00 */
[----:B------:R-:W4:Y:S01]  /*0070*/  LDC.64 R12, c[0x0][0x238] ;  /* 0x00008e00ff0c7b82 */ /* 0x000f220000000a00 */
[----:B-1----:R-:W-:-:S07]  /*0080*/  SHF.L.U32 R0, R0, 0x2, RZ ;  /* 0x0000000200007819 */ /* 0x002fce00000006ff */
[----:B------:R-:W1:Y:S01]  /*0090*/  LDC.64 R8, c[0x0][0x240] ;  /* 0x00009000ff087b82 */ /* 0x000e620000000a00 */
[----:B---3--:R-:W-:Y:S02]  /*00a0*/  SHF.R.S32.HI R3, RZ, 0x16, R5 ;  /* 0x00000016ff037819 */ /* 0x008fe40000011405 */
[----:B------:R-:W-:Y:S02]  /*00b0*/  LOP3.LUT R0, R0, 0x1fc, RZ, 0xc0, !PT ;  /* 0x000001fc00007812 */ /* 0x000fe400078ec0ff */
[----:B------:R-:W-:Y:S02]  /*00c0*/  SGXT R3, R3, 0x1 ;  /* 0x000000010303781a */ /* 0x000fe40000000200 */
[----:B------:R-:W-:-:S04]  /*00d0*/  LEA R0, R5, R0, 0x9 ;  /* 0x0000000005007211 */ /* 0x000fc800078e48ff */
[----:B------:R-:W-:-:S04]  /*00e0*/  LEA.HI R3, R3, R0, RZ, 0x8 ;  /* 0x0000000003037211 */ /* 0x000fc800078f40ff */
[----:B------:R-:W-:-:S05]  /*00f0*/  SHF.R.S32.HI R3, RZ, 0x8, R3 ;  /* 0x00000008ff037819 */ /* 0x000fca0000011403 */
[----:B------:R-:W-:-:S05]  /*0100*/  IMAD.HI R2, R3, 0x2aaaaaab, RZ ;  /* 0x2aaaaaab03027827 */ /* 0x000fca00078e02ff */
[----:B------:R-:W-:-:S04]  /*0110*/  SHF.R.U32.HI R5, RZ, 0x1f, R2 ;  /* 0x0000001fff057819 */ /* 0x000fc80000011602 */
[----:B------:R-:W-:-:S05]  /*0120*/  LEA.HI R2, R2, R5, RZ, 0x1d ;  /* 0x0000000502027211 */ /* 0x000fca00078fe8ff */
[----:B------:R-:W-:Y:S02]  /*0130*/  IMAD R11, R2, -0x30, R3 ;  /* 0xffffffd0020b7824 */ /* 0x000fe400078e0203 */
[----:B------:R-:W3:Y:S02]  /*0140*/  LDC.64 R2, c[0x0][0x210] ;  /* 0x00008400ff027b82 */ /* 0x000ee40000000a00 */
[----:B--2---:R-:W-:-:S05]  /*0150*/  IMAD.WIDE R20, R11, 0x4, R20 ;  /* 0x000000040b147825 */ /* 0x004fca00078e0214 */
[----:B------:R2:W2:Y:S01]  /*0160*/  LDG.E.EL R10, desc[UR4][R20.64] ;  /* 0x00000004140a7981 */ /* 0x0004a2000c2e1900 */
[----:B----4-:R-:W-:-:S04]  /*0170*/  IMAD.WIDE R16, R11, 0x4, R16 ;  /* 0x000000040b107825 */ /* 0x010fc800078e0210 */
[----:B-----5:R-:W-:Y:S01]  /*0180*/  IMAD.WIDE R18, R11, 0x4, R18 ;  /* 0x000000040b127825 */ /* 0x020fe200078e0212 */
[----:B------:R4:W5:Y:S04]  /*0190*/  LDG.E.EL R14, desc[UR4][R16.64] ;  /* 0x00000004100e7981 */ /* 0x000968000c2e1900 */
[----:B------:R-:W5:Y:S01]  /*01a0*/  LDG.E.EL R15, desc[UR4][R18.64] ;  /* 0x00000004120f7981 */ /* 0x000f62000c2e1900 */
[----:B---3--:R-:W-:-:S05]  /*01b0*/  IMAD.WIDE R2, R0, 0x4, R2 ;  /* 0x0000000400027825 */ /* 0x008fca00078e0202 */
[----:B------:R-:W5:Y:S01]  /*01c0*/  LDG.E.128 R4, desc[UR4][R2.64] ;  /* 0x0000000402047981 */ /* 0x000f62000c1e1d00 */
[----:B0-2---:R-:W-:-:S04]  /*01d0*/  IMAD.WIDE R20, R11, 0x4, R12 ;  /* 0x000000040b147825 */ /* 0x005fc800078e020c */
[----:B-1----:R-:W-:Y:S02]  /*01e0*/  IMAD.WIDE R8, R11, 0x4, R8 ;  /* 0x000000040b087825 */ /* 0x002fe400078e0208 */
[----:B------:R-:W2:Y:S04]  /*01f0*/  LDG.E.EL R11, desc[UR4][R20.64] ;  /* 0x00000004140b7981 */ /* 0x000ea8000c2e1900 */
[----:B------:R0:W2:Y:S01]  /*0200*/  LDG.E.EL R12, desc[UR4][R8.64] ;  /* 0x00000004080c7981 */ /* 0x0000a2000c2e1900 */
[----:B----4-:R-:W-:Y:S01]  /*0210*/  HFMA2.MMA R16, -RZ, RZ, 1.625, 0 ;  /* 0x3e800000ff107435 */ /* 0x010fe200000001ff */
[----:B------:R-:W-:-:S04]  /*0220*/  FADD R10, R10, 9.9999997473787516356e-06 ;  /* 0x3727c5ac0a0a7421 */ /* 0x000fc80000000000 */
[----:B------:R-:W1:Y:S02]  /*0230*/  MUFU.SQRT R13, R10 ;  /* 0x0000000a000d7308 */ /* 0x000e640000002000 */
[C---:B-1----:R-:W-:Y:S02]  /*0240*/  FSETP.GT.AND P0, PT, R13.reuse, 8.50705917302346158658e+37, PT ;  /* 0x7e8000000d00780b */ /* 0x042fe40003f04000 */
[----:B------:R-:W-:-:S11]  /*0250*/  FSETP.GEU.AND P1, PT, R13, 1.175494350822287508e-38, PT ;  /* 0x008000000d00780b */ /* 0x000fd60003f2e000 */
[----:B------:R-:W-:-:S04]  /*0260*/  @P0 FMUL R13, R13, 0.25 ;  /* 0x3e8000000d0d0820 */ /* 0x000fc80000400000 */
[----:B------:R-:W-:-:S06]  /*0270*/  @!P1 FMUL R13, R13, 16777216 ;  /* 0x4b8000000d0d9820 */ /* 0x000fcc0000400000 */
[----:B------:R-:W1:Y:S01]  /*0280*/  MUFU.RCP R13, R13 ;  /* 0x0000000d000d7308 */ /* 0x000e620000001000 */
[----:B------:R-:W-:Y:S01]  /*0290*/  FSEL R16, R16, 1, P0 ;  /* 0x3f80000010107808 */ /* 0x000fe20000000000 */
[--C-:B-----5:R-:W-:Y:S01]  /*02a0*/  FADD R5, R5, R14.reuse ;  /* 0x0000000e05057221 */ /* 0x120fe20000000000 */
[--C-:B------:R-:W-:Y:S01]  /*02b0*/  FADD R4, R4, R14.reuse ;  /* 0x0000000e04047221 */ /* 0x100fe20000000000 */
[--C-:B------:R-:W-:Y:S02]  /*02c0*/  FADD R6, R6, R14.reuse ;  /* 0x0000000e06067221 */ /* 0x100fe40000000000 */
[----:B------:R-:W-:Y:S01]  /*02d0*/  @!P1 FMUL R16, R16, 16777216 ;  /* 0x4b80000010109820 */ /* 0x000fe20000400000 */
[----:B------:R-:W-:Y:S01]  /*02e0*/  FADD R7, R7, R14 ;  /* 0x0000000e07077221 */ /* 0x000fe20000000000 */
[C---:B------:R-:W-:Y:S01]  /*02f0*/  FADD R19, -R15.reuse, R5 ;  /* 0x000000050f137221 */ /* 0x040fe20000000100 */
[----:B0-----:R-:W-:Y:S01]  /*0300*/  FADD R9, -R15, R4 ;  /* 0x000000040f097221 */ /* 0x001fe20000000100 */
[----:B-1----:R-:W-:Y:S01]  /*0310*/  FMUL R8, R13, R16 ;  /* 0x000000100d087220 */ /* 0x002fe20000400000 */
[C---:B------:R-:W-:Y:S01]  /*0320*/  FADD R13, -R15.reuse, R6 ;  /* 0x000000060f0d7221 */ /* 0x040fe20000000100 */
[----:B------:R-:W-:Y:S01]  /*0330*/  FADD R15, -R15, R7 ;  /* 0x000000070f0f7221 */ /* 0x000fe20000000100 */
[----:B------:R-:W0:Y:S01]  /*0340*/  LDC.64 R16, c[0x0][0x218] ;  /* 0x00008600ff107b82 */ /* 0x000e220000000a00 */
[C---:B------:R-:W-:Y:S01]  /*0350*/  FMUL R19, R8.reuse, R19 ;  /* 0x0000001308137220 */ /* 0x040fe20000400000 */
[C---:B------:R-:W-:Y:S01]  /*0360*/  FMUL R21, R8.reuse, R9 ;  /* 0x0000000908157220 */ /* 0x040fe20000400000 */
[C---:B------:R-:W-:Y:S01]  /*0370*/  FMUL R13, R8.reuse, R13 ;  /* 0x0000000d080d7220 */ /* 0x040fe20000400000 */
[----:B------:R-:W-:Y:S01]  /*0380*/  FMUL R15, R8, R15 ;  /* 0x0000000f080f7220 */ /* 0x000fe20000400000 */
[C-C-:B--2---:R-:W-:Y:S01]  /*0390*/  FFMA R9, R11.reuse, R19, R12.reuse ;  /* 0x000000130b097223 */ /* 0x144fe2000000000c */
[C-C-:B------:R-:W-:Y:S01]  /*03a0*/  FFMA R8, R11.reuse, R21, R12.reuse ;  /* 0x000000150b087223 */ /* 0x140fe2000000000c */
[C-C-:B------:R-:W-:Y:S01]  /*03b0*/  FFMA R10, R11.reuse, R13, R12.reuse ;  /* 0x0000000d0b0a7223 */ /* 0x140fe2000000000c */
[----:B------:R-:W-:-:S02]  /*03c0*/  FFMA R11, R11, R15, R12 ;  /* 0x0000000f0b0b7223 */ /* 0x000fc4000000000c */
[----:B------:R-:W-:Y:S02]  /*03d0*/  FSETP.GT.AND P2, PT, R9, RZ, PT ;  /* 0x000000ff0900720b */ /* 0x000fe40003f44000 */
[----:B------:R-:W-:Y:S02]  /*03e0*/  FSETP.GT.AND P3, PT, R8, RZ, PT ;  /* 0x000000ff0800720b */ /* 0x000fe40003f64000 */
[----:B------:R-:W-:Y:S02]  /*03f0*/  FSETP.GT.AND P1, PT, R10, RZ, PT ;  /* 0x000000ff0a00720b */ /* 0x000fe40003f24000 */
[----:B------:R-:W-:Y:S01]  /*0400*/  FSETP.GT.AND P0, PT, R11, RZ, PT ;  /* 0x000000ff0b00720b */ /* 0x000fe20003f04000 */
[----:B------:R-:W-:Y:S06]  /*0410*/  STG.E.128 desc[UR4][R2.64], R4 ;  /* 0x0000000402007986 */ /* 0x000fec000c101d04 */
[----:B------:R-:W-:Y:S01]  /*0420*/  @!P2 FMUL R9, R9, 0.20000000298023223877 ;  /* 0x3e4ccccd0909a820 */ /* 0x000fe20000400000 */
[----:B0-----:R-:W-:-:S04]  /*0430*/  IMAD.WIDE R16, R0, 0x4, R16 ;  /* 0x0000000400107825 */ /* 0x001fc800078e0210 */
[----:B------:R-:W-:Y:S01]  /*0440*/  @!P3 FMUL R8, R8, 0.20000000298023223877 ;  /* 0x3e4ccccd0808b820 */ /* 0x000fe20000400000 */
[----:B------:R-:W-:Y:S01]  /*0450*/  @!P1 FMUL R10, R10, 0.20000000298023223877 ;  /* 0x3e4ccccd0a0a9820 */ /* 0x000fe20000400000 */
[----:B------:R-:W-:-:S05]  /*0460*/  @!P0 FMUL R11, R11, 0.20000000298023223877 ;  /* 0x3e4ccccd0b0b8820 */ /* 0x000fca0000400000 */
[----:B------:R-:W-:Y:S01]  /*0470*/  STG.E.128 desc[UR4][R16.64], R8 ;  /* 0x0000000810007986 */ /* 0x000fe2000c101d04 */
[----:B------:R-:W-:Y:S05]  /*0480*/  EXIT ;  /* 0x000000000000794d */ /* 0x000fea0003800000 */
.L_x_0:
[----:B------:R-:W-:-:S00]  /*0490*/  BRA `(.L_x_0) ;  /* 0xfffffffc00fc7947 */ /* 0x000fc0000383ffff */
[----:B------:R-:W-:-:S00]  /*04a0*/  NOP ;  /* 0x0000000000007918 */ /* 0x000fc00000000000 */
        /* <DEDUP_REMOVED lines=13> */
.L_x_1:


//--------------------- .nv.global.init           --------------------------
	.section	.nv.global.init,"aw",@progbits
.nv.global.init:
	.type		_$_str,@object
	.size		_$_str,(_$_str_$_2 - _$_str)
_$_str:
        /*0000*/ 	.byte	0x5f, 0x5f, 0x43, 0x55, 0x44, 0x41, 0x5f, 0x46, 0x54, 0x5a, 0x00
	.type		_$_str_$_2,@object
	.size		_$_str_$_2,(.L_1 - _$_str_$_2)
_$_str_$_2:
        /*000b*/ 	.byte	0x5f, 0x5f, 0x43, 0x55, 0x44, 0x41, 0x5f, 0x50, 0x52, 0x45, 0x43, 0x5f, 0x53, 0x51, 0x52, 0x54
        /*001b*/ 	.byte	0x00
.L_1:


//--------------------- .nv.constant0.triton_poi_fused__native_batch_norm_legit_no_training_convolution_leaky_relu_4 --------------------------
	.section	.nv.constant0.triton_poi_fused__native_batch_norm_legit_no_training_convolution_leaky_relu_4,"a",@progbits
	.sectionflags	@""
	.align	4
.nv.constant0.triton_poi_fused__native_batch_norm_legit_no_training_convolution_leaky_relu_4:
	.zero		588
